//
// Generated by NVIDIA NVVM Compiler
//
// Compiler Build ID: CL-36424714
// Cuda compilation tools, release 13.0, V13.0.88
// Based on NVVM 20.0.0
//

.version 9.0
.target sm_100
.address_size 64

	// .globl	_Z6kernelPii

.visible .entry _Z6kernelPii(
	.param .u64 .ptr .align 1 _Z6kernelPii_param_0,
	.param .u32 _Z6kernelPii_param_1
)
{
	.reg .pred 	%p<7>;
	.reg .b32 	%r<43>;
	.reg .b64 	%rd<11>;

	ld.param.u64 	%rd2, [_Z6kernelPii_param_0];
	ld.param.u32 	%r12, [_Z6kernelPii_param_1];
	cvta.to.global.u64 	%rd1, %rd2;
	mov.u32 	%r13, %ctaid.x;
	mov.u32 	%r14, %ntid.x;
	mov.u32 	%r15, %tid.x;
	mad.lo.s32 	%r41, %r13, %r14, %r15;
	mov.u32 	%r16, %nctaid.x;
	mul.lo.s32 	%r2, %r14, %r16;
	setp.ge.s32 	%p1, %r41, %r12;
	@%p1 bra 	$L__BB0_7;
	add.s32 	%r17, %r41, %r2;
	max.s32 	%r18, %r12, %r17;
	setp.lt.s32 	%p2, %r17, %r12;
	selp.u32 	%r19, 1, 0, %p2;
	add.s32 	%r20, %r17, %r19;
	sub.s32 	%r21, %r18, %r20;
	div.u32 	%r22, %r21, %r2;
	add.s32 	%r3, %r22, %r19;
	and.b32  	%r23, %r3, 3;
	setp.eq.s32 	%p3, %r23, 3;
	@%p3 bra 	$L__BB0_4;
	add.s32 	%r24, %r3, 1;
	and.b32  	%r25, %r24, 3;
	neg.s32 	%r39, %r25;
$L__BB0_3:
	.pragma "nounroll";
	mul.wide.s32 	%rd3, %r41, 4;
	add.s64 	%rd4, %rd1, %rd3;
	ld.global.u32 	%r26, [%rd4];
	add.s32 	%r27, %r41, %r26;
	st.global.u32 	[%rd4], %r27;
	add.s32 	%r41, %r41, %r2;
	add.s32 	%r39, %r39, 1;
	setp.ne.s32 	%p4, %r39, 0;
	@%p4 bra 	$L__BB0_3;
$L__BB0_4:
	setp.lt.u32 	%p5, %r3, 3;
	@%p5 bra 	$L__BB0_7;
	mul.wide.s32 	%rd7, %r2, 4;
$L__BB0_6:
	mul.wide.s32 	%rd5, %r41, 4;
	add.s64 	%rd6, %rd1, %rd5;
	ld.global.u32 	%r28, [%rd6];
	add.s32 	%r29, %r28, %r41;
	st.global.u32 	[%rd6], %r29;
	add.s32 	%r30, %r41, %r2;
	add.s64 	%rd8, %rd6, %rd7;
	ld.global.u32 	%r31, [%rd8];
	add.s32 	%r32, %r31, %r30;
	st.global.u32 	[%rd8], %r32;
	add.s32 	%r33, %r30, %r2;
	add.s64 	%rd9, %rd8, %rd7;
	ld.global.u32 	%r34, [%rd9];
	add.s32 	%r35, %r34, %r33;
	st.global.u32 	[%rd9], %r35;
	add.s32 	%r36, %r33, %r2;
	add.s64 	%rd10, %rd9, %rd7;
	ld.global.u32 	%r37, [%rd10];
	add.s32 	%r38, %r37, %r36;
	st.global.u32 	[%rd10], %r38;
	add.s32 	%r41, %r36, %r2;
	setp.lt.s32 	%p6, %r41, %r12;
	@%p6 bra 	$L__BB0_6;
$L__BB0_7:
	ret;

}


// ===== COMPILED SASS (sm_100) =====

	.target	sm_100

	.elftype	@"ET_EXEC"


//--------------------- .note.nv.tkinfo           --------------------------
	.section	.note.nv.tkinfo,"",@"SHT_NOTE"
	.sectionflags	@"SHF_NOTE_NV_TKINFO"
	.tkinfo
        /*0018*/ 	.word	0x00000002
        /*0030*/ 	.string	""
        /*0030*/ 	.string	"ptxas"
        /*0030*/ 	.string	"Cuda compilation tools, release 13.0, V13.0.88"
        /*0030*/ 	.string	"Build cuda_13.0.r13.0/compiler.36424714_0"
        /*0030*/ 	.string	"-arch sm_100 -m 64 "



//--------------------- .note.nv.cuinfo           --------------------------
	.section	.note.nv.cuinfo,"",@"SHT_NOTE"
	.sectionflags	@"SHF_NOTE_NV_CUINFO"
        /*0018*/ 	.short	0x0002
        /*001a*/ 	.short	0x0064
        /*001c*/ 	.short	0x0082
	.zero		2


//--------------------- .nv.info                  --------------------------
	.section	.nv.info,"",@"SHT_CUDA_INFO"
	.align	4


	//----- nvinfo : EIATTR_REGCOUNT
	.align		4
        /*0000*/ 	.byte	0x04, 0x2f
        /*0002*/ 	.short	(.L_1 - .L_0)
	.align		4
.L_0:
        /*0004*/ 	.word	index@(_Z6kernelPii)
        /*0008*/ 	.word	0x00000016


	//----- nvinfo : EIATTR_FRAME_SIZE
	.align		4
.L_1:
        /*000c*/ 	.byte	0x04, 0x11
        /*000e*/ 	.short	(.L_3 - .L_2)
	.align		4
.L_2:
        /*0010*/ 	.word	index@(_Z6kernelPii)
        /*0014*/ 	.word	0x00000000


	//----- nvinfo : EIATTR_MIN_STACK_SIZE
	.align		4
.L_3:
        /*0018*/ 	.byte	0x04, 0x12
        /*001a*/ 	.short	(.L_5 - .L_4)
	.align		4
.L_4:
        /*001c*/ 	.word	index@(_Z6kernelPii)
        /*0020*/ 	.word	0x00000000
.L_5:


//--------------------- .nv.compat                --------------------------
	.section	.nv.compat,"",@"SHT_CUDA_COMPAT_INFO"
	.align	4
        /*0000*/ 	.byte	0x02, 0x09, 0x00, 0x00, 0x02, 0x02, 0x01, 0x00, 0x02, 0x05, 0x05, 0x00, 0x03, 0x07, 0x01, 0x01
        /*0010*/ 	.byte	0x02, 0x03, 0x00, 0x00, 0x02, 0x06, 0x01, 0x00, 0x04, 0x0b, 0x08, 0x00, 0x09, 0x00, 0x00, 0x00
        /*0020*/ 	.byte	0x00, 0x00, 0x00, 0x00


//--------------------- .nv.info._Z6kernelPii     --------------------------
	.section	.nv.info._Z6kernelPii,"",@"SHT_CUDA_INFO"
	.sectionflags	@""
	.align	4


	//----- nvinfo : EIATTR_CUDA_API_VERSION
	.align		4
        /*0000*/ 	.byte	0x04, 0x37
        /*0002*/ 	.short	(.L_7 - .L_6)
.L_6:
        /*0004*/ 	.word	0x00000082


	//----- nvinfo : EIATTR_KPARAM_INFO
	.align		4
.L_7:
        /*0008*/ 	.byte	0x04, 0x17
        /*000a*/ 	.short	(.L_9 - .L_8)
.L_8:
        /*000c*/ 	.word	0x00000000
        /*0010*/ 	.short	0x0001
        /*0012*/ 	.short	0x0008
        /*0014*/ 	.byte	0x00, 0xf0, 0x11, 0x00


	//----- nvinfo : EIATTR_KPARAM_INFO
	.align		4
.L_9:
        /*0018*/ 	.byte	0x04, 0x17
        /*001a*/ 	.short	(.L_11 - .L_10)
.L_10:
        /*001c*/ 	.word	0x00000000
        /*0020*/ 	.short	0x0000
        /*0022*/ 	.short	0x0000
        /*0024*/ 	.byte	0x00, 0xf5, 0x21, 0x00


	//----- nvinfo : EIATTR_SPARSE_MMA_MASK
	.align		4
.L_11:
        /*0028*/ 	.byte	0x03, 0x50
        /*002a*/ 	.short	0x0000


	//----- nvinfo : EIATTR_MAXREG_COUNT
	.align		4
        /*002c*/ 	.byte	0x03, 0x1b
        /*002e*/ 	.short	0x00ff


	//----- nvinfo : EIATTR_MERCURY_ISA_VERSION
	.align		4
        /*0030*/ 	.byte	0x03, 0x5f
        /*0032*/ 	.short	0x0101


	//----- nvinfo : EIATTR_VRC_CTA_INIT_COUNT
	.align		4
        /*0034*/ 	.byte	0x02, 0x4a
	.zero		1
	.zero		1


	//----- nvinfo : EIATTR_EXIT_INSTR_OFFSETS
	.align		4
        /*0038*/ 	.byte	0x04, 0x1c
        /*003a*/ 	.short	(.L_13 - .L_12)


	//   ....[0]....
.L_12:
        /*003c*/ 	.word	0x00000090


	//   ....[1]....
        /*0040*/ 	.word	0x00000360


	//   ....[2]....
        /*0044*/ 	.word	0x000004d0


	//----- nvinfo : EIATTR_CRS_STACK_SIZE
	.align		4
.L_13:
        /*0048*/ 	.byte	0x04, 0x1e
        /*004a*/ 	.short	(.L_15 - .L_14)
.L_14:
        /*004c*/ 	.word	0x00000000


	//----- nvinfo : EIATTR_CBANK_PARAM_SIZE
	.align		4
.L_15:
        /*0050*/ 	.byte	0x03, 0x19
        /*0052*/ 	.short	0x000c


	//----- nvinfo : EIATTR_PARAM_CBANK
	.align		4
        /*0054*/ 	.byte	0x04, 0x0a
        /*0056*/ 	.short	(.L_17 - .L_16)
	.align		4
.L_16:
        /*0058*/ 	.word	index@(.nv.constant0._Z6kernelPii)
        /*005c*/ 	.short	0x0380
        /*005e*/ 	.short	0x000c


	//----- nvinfo : EIATTR_SW_WAR
	.align		4
.L_17:
        /*0060*/ 	.byte	0x04, 0x36
        /*0062*/ 	.short	(.L_19 - .L_18)
.L_18:
        /*0064*/ 	.word	0x00000008
.L_19:


//--------------------- .nv.callgraph             --------------------------
	.section	.nv.callgraph,"",@"SHT_CUDA_CALLGRAPH"
	.align	4
	.sectionentsize	8
	.align		4
        /*0000*/ 	.word	0x00000000
	.align		4
        /*0004*/ 	.word	0xffffffff
	.align		4
        /*0008*/ 	.word	0x00000000
	.align		4
        /*000c*/ 	.word	0xfffffffe
	.align		4
        /*0010*/ 	.word	0x00000000
	.align		4
        /*0014*/ 	.word	0xfffffffd
	.align		4
        /*0018*/ 	.word	0x00000000
	.align		4
        /*001c*/ 	.word	0xfffffffc


//--------------------- .text._Z6kernelPii        --------------------------
	.section	.text._Z6kernelPii,"ax",@progbits
	.align	128
        .global         _Z6kernelPii
        .type           _Z6kernelPii,@function
        .size           _Z6kernelPii,(.L_x_5 - _Z6kernelPii)
        .other          _Z6kernelPii,@"STO_CUDA_ENTRY STV_DEFAULT"
_Z6kernelPii:
.text._Z6kernelPii:
[----:B------:R-:W-:Y:S01]  /*0000*/  LDC R1, c[0x0][0x37c] ;  /* 0x0000df00ff017b82 */ /* 0x000fe20000000800 */
[----:B------:R-:W0:Y:S07]  /*0010*/  S2R R5, SR_TID.X ;  /* 0x0000000000057919 */ /* 0x000e2e0000002100 */
[----:B------:R-:W0:Y:S01]  /*0020*/  S2UR UR4, SR_CTAID.X ;  /* 0x00000000000479c3 */ /* 0x000e220000002500 */
[----:B------:R-:W1:Y:S07]  /*0030*/  LDCU UR6, c[0x0][0x388] ;  /* 0x00007100ff0677ac */ /* 0x000e6e0008000800 */
[----:B------:R-:W0:Y:S01]  /*0040*/  LDC R0, c[0x0][0x360] ;  /* 0x0000d800ff007b82 */ /* 0x000e220000000800 */
[----:B------:R-:W2:Y:S01]  /*0050*/  LDCU UR5, c[0x0][0x370] ;  /* 0x00006e00ff0577ac */ /* 0x000ea20008000800 */
[----:B0-----:R-:W-:-:S02]  /*0060*/  IMAD R5, R0, UR4, R5 ;  /* 0x0000000400057c24 */ /* 0x001fc4000f8e0205 */
[----:B--2---:R-:W-:-:S03]  /*0070*/  IMAD R0, R0, UR5, RZ ;  /* 0x0000000500007c24 */ /* 0x004fc6000f8e02ff */
[----:B-1----:R-:W-:-:S13]  /*0080*/  ISETP.GE.AND P0, PT, R5, UR6, PT ;  /* 0x0000000605007c0c */ /* 0x002fda000bf06270 */
[----:B------:R-:W-:Y:S05]  /*0090*/  @P0 EXIT ;  /* 0x000000000000094d */ /* 0x000fea0003800000 */
[----:B------:R-:W0:Y:S01]  /*00a0*/  I2F.U32.RP R8, R0 ;  /* 0x0000000000087306 */ /* 0x000e220000209000 */
[C---:B------:R-:W-:Y:S01]  /*00b0*/  IADD3 R4, PT, PT, R0.reuse, R5, RZ ;  /* 0x0000000500047210 */ /* 0x040fe20007ffe0ff */
[----:B------:R-:W-:Y:S01]  /*00c0*/  IMAD.MOV R9, RZ, RZ, -R0 ;  /* 0x000000ffff097224 */ /* 0x000fe200078e0a00 */
[----:B------:R-:W-:Y:S01]  /*00d0*/  ISETP.NE.U32.AND P2, PT, R0, RZ, PT ;  /* 0x000000ff0000720c */ /* 0x000fe20003f45070 */
[----:B------:R-:W1:Y:S01]  /*00e0*/  LDCU.64 UR4, c[0x0][0x358] ;  /* 0x00006b00ff0477ac */ /* 0x000e620008000a00 */
[C---:B------:R-:W-:Y:S01]  /*00f0*/  ISETP.GE.AND P0, PT, R4.reuse, UR6, PT ;  /* 0x0000000604007c0c */ /* 0x040fe2000bf06270 */
[----:B------:R-:W-:Y:S01]  /*0100*/  BSSY.RECONVERGENT B0, `(.L_x_0) ;  /* 0x0000025000007945 */ /* 0x000fe20003800200 */
[----:B------:R-:W-:Y:S02]  /*0110*/  VIMNMX R7, PT, PT, R4, UR6, !PT ;  /* 0x0000000604077c48 */ /* 0x000fe4000ffe0100 */
[----:B------:R-:W-:-:S04]  /*0120*/  SEL R6, RZ, 0x1, P0 ;  /* 0x00000001ff067807 */ /* 0x000fc80000000000 */
[----:B------:R-:W-:Y:S01]  /*0130*/  IADD3 R7, PT, PT, R7, -R4, -R6 ;  /* 0x8000000407077210 */ /* 0x000fe20007ffe806 */
[----:B0-----:R-:W0:Y:S02]  /*0140*/  MUFU.RCP R8, R8 ;  /* 0x0000000800087308 */ /* 0x001e240000001000 */
[----:B0-----:R-:W-:-:S06]  /*0150*/  VIADD R2, R8, 0xffffffe ;  /* 0x0ffffffe08027836 */ /* 0x001fcc0000000000 */
[----:B------:R0:W2:Y:S02]  /*0160*/  F2I.FTZ.U32.TRUNC.NTZ R3, R2 ;  /* 0x0000000200037305 */ /* 0x0000a4000021f000 */
[----:B0-----:R-:W-:Y:S02]  /*0170*/  IMAD.MOV.U32 R2, RZ, RZ, RZ ;  /* 0x000000ffff027224 */ /* 0x001fe400078e00ff */
[----:B--2---:R-:W-:-:S04]  /*0180*/  IMAD R9, R9, R3, RZ ;  /* 0x0000000309097224 */ /* 0x004fc800078e02ff */
[----:B------:R-:W-:-:S06]  /*0190*/  IMAD.HI.U32 R8, R3, R9, R2 ;  /* 0x0000000903087227 */ /* 0x000fcc00078e0002 */
[----:B------:R-:W-:-:S04]  /*01a0*/  IMAD.HI.U32 R9, R8, R7, RZ ;  /* 0x0000000708097227 */ /* 0x000fc800078e00ff */
[----:B------:R-:W-:-:S04]  /*01b0*/  IMAD.MOV R2, RZ, RZ, -R9 ;  /* 0x000000ffff027224 */ /* 0x000fc800078e0a09 */
[----:B------:R-:W-:Y:S02]  /*01c0*/  IMAD R7, R0, R2, R7 ;  /* 0x0000000200077224 */ /* 0x000fe400078e0207 */
[----:B------:R-:W0:Y:S03]  /*01d0*/  LDC.64 R2, c[0x0][0x380] ;  /* 0x0000e000ff027b82 */ /* 0x000e260000000a00 */
[----:B------:R-:W-:-:S13]  /*01e0*/  ISETP.GE.U32.AND P0, PT, R7, R0, PT ;  /* 0x000000000700720c */ /* 0x000fda0003f06070 */
[----:B------:R-:W-:Y:S01]  /*01f0*/  @P0 IADD3 R7, PT, PT, -R0, R7, RZ ;  /* 0x0000000700070210 */ /* 0x000fe20007ffe1ff */
[----:B------:R-:W-:-:S03]  /*0200*/  @P0 VIADD R9, R9, 0x1 ;  /* 0x0000000109090836 */ /* 0x000fc60000000000 */
[----:B------:R-:W-:-:S13]  /*0210*/  ISETP.GE.U32.AND P1, PT, R7, R0, PT ;  /* 0x000000000700720c */ /* 0x000fda0003f26070 */
[----:B------:R-:W-:Y:S02]  /*0220*/  @P1 IADD3 R9, PT, PT, R9, 0x1, RZ ;  /* 0x0000000109091810 */ /* 0x000fe40007ffe0ff */
[----:B------:R-:W-:-:S05]  /*0230*/  @!P2 LOP3.LUT R9, RZ, R0, RZ, 0x33, !PT ;  /* 0x00000000ff09a212 */ /* 0x000fca00078e33ff */
[----:B------:R-:W-:-:S05]  /*0240*/  IMAD.IADD R4, R6, 0x1, R9 ;  /* 0x0000000106047824 */ /* 0x000fca00078e0209 */
[C---:B------:R-:W-:Y:S02]  /*0250*/  LOP3.LUT R6, R4.reuse, 0x3, RZ, 0xc0, !PT ;  /* 0x0000000304067812 */ /* 0x040fe400078ec0ff */
[----:B------:R-:W-:Y:S02]  /*0260*/  ISETP.GE.U32.AND P1, PT, R4, 0x3, PT ;  /* 0x000000030400780c */ /* 0x000fe40003f26070 */
[----:B------:R-:W-:-:S13]  /*0270*/  ISETP.NE.AND P0, PT, R6, 0x3, PT ;  /* 0x000000030600780c */ /* 0x000fda0003f05270 */
[----:B01----:R-:W-:Y:S05]  /*0280*/  @!P0 BRA `(.L_x_1) ;  /* 0x0000000000308947 */ /* 0x003fea0003800000 */
[----:B------:R-:W0:Y:S01]  /*0290*/  LDC.64 R8, c[0x0][0x380] ;  /* 0x0000e000ff087b82 */ /* 0x000e220000000a00 */
[----:B------:R-:W-:-:S04]  /*02a0*/  IADD3 R4, PT, PT, R4, 0x1, RZ ;  /* 0x0000000104047810 */ /* 0x000fc80007ffe0ff */
[----:B------:R-:W-:-:S05]  /*02b0*/  LOP3.LUT R4, R4, 0x3, RZ, 0xc0, !PT ;  /* 0x0000000304047812 */ /* 0x000fca00078ec0ff */
[----:B------:R-:W-:-:S07]  /*02c0*/  IMAD.MOV R4, RZ, RZ, -R4 ;  /* 0x000000ffff047224 */ /* 0x000fce00078e0a04 */
.L_x_2:
[----:B01----:R-:W-:-:S05]  /*02d0*/  IMAD.WIDE R6, R5, 0x4, R8 ;  /* 0x0000000405067825 */ /* 0x003fca00078e0208 */
[----:B------:R-:W2:Y:S01]  /*02e0*/  LDG.E R10, desc[UR4][R6.64] ;  /* 0x00000004060a7981 */ /* 0x000ea2000c1e1900 */
[----:B------:R-:W-:-:S05]  /*02f0*/  VIADD R4, R4, 0x1 ;  /* 0x0000000104047836 */ /* 0x000fca0000000000 */
[----:B------:R-:W-:Y:S02]  /*0300*/  ISETP.NE.AND P0, PT, R4, RZ, PT ;  /* 0x000000ff0400720c */ /* 0x000fe40003f05270 */
[-C--:B--2---:R-:W-:Y:S02]  /*0310*/  IADD3 R11, PT, PT, R10, R5.reuse, RZ ;  /* 0x000000050a0b7210 */ /* 0x084fe40007ffe0ff */
[----:B------:R-:W-:-:S03]  /*0320*/  IADD3 R5, PT, PT, R0, R5, RZ ;  /* 0x0000000500057210 */ /* 0x000fc60007ffe0ff */
[----:B------:R1:W-:Y:S06]  /*0330*/  STG.E desc[UR4][R6.64], R11 ;  /* 0x0000000b06007986 */ /* 0x0003ec000c101904 */
[----:B------:R-:W-:Y:S05]  /*0340*/  @P0 BRA `(.L_x_2) ;  /* 0xfffffffc00e00947 */ /* 0x000fea000383ffff */
.L_x_1:
[----:B------:R-:W-:Y:S05]  /*0350*/  BSYNC.RECONVERGENT B0 ;  /* 0x0000000000007941 */ /* 0x000fea0003800200 */
.L_x_0:
[----:B------:R-:W-:Y:S05]  /*0360*/  @!P1 EXIT ;  /* 0x000000000000994d */ /* 0x000fea0003800000 */
.L_x_3:
[----:B------:R-:W-:-:S05]  /*0370*/  IMAD.WIDE R12, R5, 0x4, R2 ;  /* 0x00000004050c7825 */ /* 0x000fca00078e0202 */
[----:B------:R-:W2:Y:S01]  /*0380*/  LDG.E R4, desc[UR4][R12.64] ;  /* 0x000000040c047981 */ /* 0x000ea2000c1e1900 */
[----:B-1----:R-:W-:-:S04]  /*0390*/  IMAD.WIDE R6, R0, 0x4, R12 ;  /* 0x0000000400067825 */ /* 0x002fc800078e020c */
[----:B--2---:R-:W-:-:S05]  /*03a0*/  IMAD.IADD R15, R4, 0x1, R5 ;  /* 0x00000001040f7824 */ /* 0x004fca00078e0205 */
[----:B------:R0:W-:Y:S04]  /*03b0*/  STG.E desc[UR4][R12.64], R15 ;  /* 0x0000000f0c007986 */ /* 0x0001e8000c101904 */
[----:B------:R-:W2:Y:S01]  /*03c0*/  LDG.E R4, desc[UR4][R6.64] ;  /* 0x0000000406047981 */ /* 0x000ea2000c1e1900 */
[C---:B------:R-:W-:Y:S01]  /*03d0*/  IADD3 R5, PT, PT, R0.reuse, R5, RZ ;  /* 0x0000000500057210 */ /* 0x040fe20007ffe0ff */
[----:B------:R-:W-:-:S04]  /*03e0*/  IMAD.WIDE R8, R0, 0x4, R6 ;  /* 0x0000000400087825 */ /* 0x000fc800078e0206 */
[----:B--2---:R-:W-:-:S05]  /*03f0*/  IMAD.IADD R17, R5, 0x1, R4 ;  /* 0x0000000105117824 */ /* 0x004fca00078e0204 */
[----:B------:R2:W-:Y:S04]  /*0400*/  STG.E desc[UR4][R6.64], R17 ;  /* 0x0000001106007986 */ /* 0x0005e8000c101904 */
[----:B------:R-:W3:Y:S01]  /*0410*/  LDG.E R4, desc[UR4][R8.64] ;  /* 0x0000000408047981 */ /* 0x000ee2000c1e1900 */
[C---:B------:R-:W-:Y:S01]  /*0420*/  IADD3 R5, PT, PT, R0.reuse, R5, RZ ;  /* 0x0000000500057210 */ /* 0x040fe20007ffe0ff */
[----:B------:R-:W-:-:S04]  /*0430*/  IMAD.WIDE R10, R0, 0x4, R8 ;  /* 0x00000004000a7825 */ /* 0x000fc800078e0208 */
[----:B---3--:R-:W-:-:S05]  /*0440*/  IMAD.IADD R19, R5, 0x1, R4 ;  /* 0x0000000105137824 */ /* 0x008fca00078e0204 */
[----:B------:R2:W-:Y:S04]  /*0450*/  STG.E desc[UR4][R8.64], R19 ;  /* 0x0000001308007986 */ /* 0x0005e8000c101904 */
[----:B------:R-:W0:Y:S01]  /*0460*/  LDG.E R4, desc[UR4][R10.64] ;  /* 0x000000040a047981 */ /* 0x000e22000c1e1900 */
[----:B------:R-:W-:-:S05]  /*0470*/  IADD3 R5, PT, PT, R0, R5, RZ ;  /* 0x0000000500057210 */ /* 0x000fca0007ffe0ff */
[----:B0-----:R-:W-:Y:S01]  /*0480*/  IMAD.IADD R13, R5, 0x1, R4 ;  /* 0x00000001050d7824 */ /* 0x001fe200078e0204 */
[----:B------:R-:W-:-:S04]  /*0490*/  IADD3 R5, PT, PT, R0, R5, RZ ;  /* 0x0000000500057210 */ /* 0x000fc80007ffe0ff */
[----:B------:R2:W-:Y:S01]  /*04a0*/  STG.E desc[UR4][R10.64], R13 ;  /* 0x0000000d0a007986 */ /* 0x0005e2000c101904 */
[----:B------:R-:W-:-:S13]  /*04b0*/  ISETP.GE.AND P0, PT, R5, UR6, PT ;  /* 0x0000000605007c0c */ /* 0x000fda000bf06270 */
[----:B--2---:R-:W-:Y:S05]  /*04c0*/  @!P0 BRA `(.L_x_3) ;  /* 0xfffffffc00a88947 */ /* 0x004fea000383ffff */
[----:B------:R-:W-:Y:S05]  /*04d0*/  EXIT ;  /* 0x000000000000794d */ /* 0x000fea0003800000 */
.L_x_4:
[----:B------:R-:W-:-:S00]  /*04e0*/  BRA `(.L_x_4) ;  /* 0xfffffffc00fc7947 */ /* 0x000fc0000383ffff */
[----:B------:R-:W-:-:S00]  /*04f0*/  NOP ;  /* 0x0000000000007918 */ /* 0x000fc00000000000 */
        /* <DEDUP_REMOVED lines=8> */
.L_x_5:


//--------------------- .nv.shared.reserved.0     --------------------------
	.section	.nv.shared.reserved.0,"aw",@nobits
	.weak		__nv_reservedSMEM_offset_0_alias
	.size		__nv_reservedSMEM_offset_0_alias, 0, 64
	.other		__nv_reservedSMEM_offset_0_alias,@"STO_CUDA_RESERVED_SHARED STV_DEFAULT"
__nv_reservedSMEM_offset_0_alias:
	.zero		0
	.zero		64


//--------------------- .nv.constant0._Z6kernelPii --------------------------
	.section	.nv.constant0._Z6kernelPii,"a",@progbits
	.sectionflags	@""
	.align	4
.nv.constant0._Z6kernelPii:
	.zero		908


//--------------------- SYMBOLS --------------------------

	.type		.nv.reservedSmem.offset0,@object
	.size		.nv.reservedSmem.offset0,0x4
